	.headerflags	@"EF_CUDA_TEXMODE_UNIFIED EF_CUDA_64BIT_ADDRESS EF_CUDA_SM80 EF_CUDA_VIRTUAL_SM(EF_CUDA_SM80)"
	.elftype	@"ET_EXEC"


//--------------------- .nv.info                  --------------------------
	.section	.nv.info,"",@"SHT_CUDA_INFO"
	.align	4


	//----- nvinfo : EIATTR_REGCOUNT
	.align		4
        /*0000*/ 	.byte	0x04, 0x2f
        /*0002*/ 	.short	(.L_1 - .L_0)
	.align		4
.L_0:
        /*0004*/ 	.word	index@(triton_poi_fused_add_bitwise_and_bitwise_not_bitwise_or_ge_lt_mul_sub_0)
        /*0008*/ 	.word	0x0000000c


	//----- nvinfo : EIATTR_MIN_STACK_SIZE
	.align		4
.L_1:
        /*000c*/ 	.byte	0x04, 0x12
        /*000e*/ 	.short	(.L_3 - .L_2)
	.align		4
.L_2:
        /*0010*/ 	.word	index@(triton_poi_fused_add_bitwise_and_bitwise_not_bitwise_or_ge_lt_mul_sub_0)
        /*0014*/ 	.word	0x00000000


	//----- nvinfo : EIATTR_FRAME_SIZE
	.align		4
.L_3:
        /*0018*/ 	.byte	0x04, 0x11
        /*001a*/ 	.short	(.L_5 - .L_4)
	.align		4
.L_4:
        /*001c*/ 	.word	index@(triton_poi_fused_add_bitwise_and_bitwise_not_bitwise_or_ge_lt_mul_sub_0)
        /*0020*/ 	.word	0x00000000


	//----- nvinfo : EIATTR_MIN_STACK_SIZE
	.align		4
.L_5:
        /*0024*/ 	.byte	0x04, 0x12
        /*0026*/ 	.short	(.L_7 - .L_6)
	.align		4
.L_6:
        /*0028*/ 	.word	index@(triton_poi_fused_add_bitwise_and_bitwise_not_bitwise_or_ge_lt_mul_sub_0)
        /*002c*/ 	.word	0x00000000
.L_7:


//--------------------- .nv.info.triton_poi_fused_add_bitwise_and_bitwise_not_bitwise_or_ge_lt_mul_sub_0 --------------------------
	.section	.nv.info.triton_poi_fused_add_bitwise_and_bitwise_not_bitwise_or_ge_lt_mul_sub_0,"",@"SHT_CUDA_INFO"
	.sectionflags	@""
	.align	4


	//----- nvinfo : EIATTR_CUDA_API_VERSION
	.align		4
        /*0000*/ 	.byte	0x04, 0x37
        /*0002*/ 	.short	(.L_9 - .L_8)
.L_8:
        /*0004*/ 	.word	0x0000007c


	//----- nvinfo : EIATTR_SW2861232_WAR
	.align		4
.L_9:
        /*0008*/ 	.byte	0x01, 0x35
	.zero		2


	//----- nvinfo : EIATTR_PARAM_CBANK
	.align		4
        /*000c*/ 	.byte	0x04, 0x0a
        /*000e*/ 	.short	(.L_11 - .L_10)
	.align		4
.L_10:
        /*0010*/ 	.word	index@(.nv.constant0.triton_poi_fused_add_bitwise_and_bitwise_not_bitwise_or_ge_lt_mul_sub_0)
        /*0014*/ 	.short	0x0160
        /*0016*/ 	.short	0x0030


	//----- nvinfo : EIATTR_CBANK_PARAM_SIZE
	.align		4
.L_11:
        /*0018*/ 	.byte	0x03, 0x19
        /*001a*/ 	.short	0x0030


	//----- nvinfo : EIATTR_KPARAM_INFO
	.align		4
        /*001c*/ 	.byte	0x04, 0x17
        /*001e*/ 	.short	(.L_13 - .L_12)
.L_12:
        /*0020*/ 	.word	0x00000000
        /*0024*/ 	.short	0x0008
        /*0026*/ 	.short	0x002c
        /*0028*/ 	.byte	0x00, 0xf0, 0x11, 0x00


	//----- nvinfo : EIATTR_KPARAM_INFO
	.align		4
.L_13:
        /*002c*/ 	.byte	0x04, 0x17
        /*002e*/ 	.short	(.L_15 - .L_14)
.L_14:
        /*0030*/ 	.word	0x00000000
        /*0034*/ 	.short	0x0007
        /*0036*/ 	.short	0x0028
        /*0038*/ 	.byte	0x00, 0xf0, 0x11, 0x00


	//----- nvinfo : EIATTR_KPARAM_INFO
	.align		4
.L_15:
        /*003c*/ 	.byte	0x04, 0x17
        /*003e*/ 	.short	(.L_17 - .L_16)
.L_16:
        /*0040*/ 	.word	0x00000000
        /*0044*/ 	.short	0x0006
        /*0046*/ 	.short	0x0024
        /*0048*/ 	.byte	0x00, 0xf0, 0x11, 0x00


	//----- nvinfo : EIATTR_KPARAM_INFO
	.align		4
.L_17:
        /*004c*/ 	.byte	0x04, 0x17
        /*004e*/ 	.short	(.L_19 - .L_18)
.L_18:
        /*0050*/ 	.word	0x00000000
        /*0054*/ 	.short	0x0005
        /*0056*/ 	.short	0x0020
        /*0058*/ 	.byte	0x00, 0xf0, 0x11, 0x00


	//----- nvinfo : EIATTR_KPARAM_INFO
	.align		4
.L_19:
        /*005c*/ 	.byte	0x04, 0x17
        /*005e*/ 	.short	(.L_21 - .L_20)
.L_20:
        /*0060*/ 	.word	0x00000000
        /*0064*/ 	.short	0x0004
        /*0066*/ 	.short	0x001c
        /*0068*/ 	.byte	0x00, 0xf0, 0x11, 0x00


	//----- nvinfo : EIATTR_KPARAM_INFO
	.align		4
.L_21:
        /*006c*/ 	.byte	0x04, 0x17
        /*006e*/ 	.short	(.L_23 - .L_22)
.L_22:
        /*0070*/ 	.word	0x00000000
        /*0074*/ 	.short	0x0003
        /*0076*/ 	.short	0x0018
        /*0078*/ 	.byte	0x00, 0xf0, 0x11, 0x00


	//----- nvinfo : EIATTR_KPARAM_INFO
	.align		4
.L_23:
        /*007c*/ 	.byte	0x04, 0x17
        /*007e*/ 	.short	(.L_25 - .L_24)
.L_24:
        /*0080*/ 	.word	0x00000000
        /*0084*/ 	.short	0x0002
        /*0086*/ 	.short	0x0010
        /*0088*/ 	.byte	0x00, 0xf4, 0x21, 0x00


	//----- nvinfo : EIATTR_KPARAM_INFO
	.align		4
.L_25:
        /*008c*/ 	.byte	0x04, 0x17
        /*008e*/ 	.short	(.L_27 - .L_26)
.L_26:
        /*0090*/ 	.word	0x00000000
        /*0094*/ 	.short	0x0001
        /*0096*/ 	.short	0x0008
        /*0098*/ 	.byte	0x00, 0xf4, 0x21, 0x00


	//----- nvinfo : EIATTR_KPARAM_INFO
	.align		4
.L_27:
        /*009c*/ 	.byte	0x04, 0x17
        /*009e*/ 	.short	(.L_29 - .L_28)
.L_28:
        /*00a0*/ 	.word	0x00000000
        /*00a4*/ 	.short	0x0000
        /*00a6*/ 	.short	0x0000
        /*00a8*/ 	.byte	0x00, 0xf4, 0x21, 0x00


	//----- nvinfo : EIATTR_MAXREG_COUNT
	.align		4
.L_29:
        /*00ac*/ 	.byte	0x03, 0x1b
        /*00ae*/ 	.short	0x00ff


	//----- nvinfo : EIATTR_EXIT_INSTR_OFFSETS
	.align		4
        /*00b0*/ 	.byte	0x04, 0x1c
        /*00b2*/ 	.short	(.L_31 - .L_30)


	//   ....[0]....
.L_30:
        /*00b4*/ 	.word	0x000002b0


	//   ....[1]....
        /*00b8*/ 	.word	0x000002d0


	//----- nvinfo : EIATTR_REQNTID
	.align		4
.L_31:
        /*00bc*/ 	.byte	0x04, 0x10
        /*00be*/ 	.short	(.L_33 - .L_32)
.L_32:
        /*00c0*/ 	.word	0x00000080
        /*00c4*/ 	.word	0x00000001
        /*00c8*/ 	.word	0x00000001
.L_33:


//--------------------- .nv.callgraph             --------------------------
	.section	.nv.callgraph,"",@"SHT_CUDA_CALLGRAPH"
	.align	4
	.sectionentsize	8
	.align		4
        /*0000*/ 	.word	0x00000000
	.align		4
        /*0004*/ 	.word	0xffffffff
	.align		4
        /*0008*/ 	.word	0x00000000
	.align		4
        /*000c*/ 	.word	0xfffffffe
	.align		4
        /*0010*/ 	.word	0x00000000
	.align		4
        /*0014*/ 	.word	0xfffffffd
	.align		4
        /*0018*/ 	.word	0x00000000
	.align		4
        /*001c*/ 	.word	0xfffffffc


//--------------------- .nv.rel.action            --------------------------
	.section	.nv.rel.action,"",@"SHT_CUDA_RELOCINFO"
	.align	8
	.sectionentsize	8
        /*0000*/ 	.byte	0x73, 0x00, 0x00, 0x00, 0x00, 0x00, 0x00, 0x00, 0x00, 0x00, 0x00, 0x11, 0x25, 0x00, 0x05, 0x36


//--------------------- .nv.constant0.triton_poi_fused_add_bitwise_and_bitwise_not_bitwise_or_ge_lt_mul_sub_0 --------------------------
	.section	.nv.constant0.triton_poi_fused_add_bitwise_and_bitwise_not_bitwise_or_ge_lt_mul_sub_0,"a",@progbits
	.sectionflags	@""
	.align	4
.nv.constant0.triton_poi_fused_add_bitwise_and_bitwise_not_bitwise_or_ge_lt_mul_sub_0:
	.zero		400


//--------------------- .text.triton_poi_fused_add_bitwise_and_bitwise_not_bitwise_or_ge_lt_mul_sub_0 --------------------------
	.section	.text.triton_poi_fused_add_bitwise_and_bitwise_not_bitwise_or_ge_lt_mul_sub_0,"ax",@progbits
	.sectioninfo	@"SHI_REGISTERS=12"
	.align	128
        .global         triton_poi_fused_add_bitwise_and_bitwise_not_bitwise_or_ge_lt_mul_sub_0
        .type           triton_poi_fused_add_bitwise_and_bitwise_not_bitwise_or_ge_lt_mul_sub_0,@function
        .size           triton_poi_fused_add_bitwise_and_bitwise_not_bitwise_or_ge_lt_mul_sub_0,(.L_x_1 - triton_poi_fused_add_bitwise_and_bitwise_not_bitwise_or_ge_lt_mul_sub_0)
        .other          triton_poi_fused_add_bitwise_and_bitwise_not_bitwise_or_ge_lt_mul_sub_0,@"STO_CUDA_ENTRY STV_DEFAULT"
triton_poi_fused_add_bitwise_and_bitwise_not_bitwise_or_ge_lt_mul_sub_0:
.text.triton_poi_fused_add_bitwise_and_bitwise_not_bitwise_or_ge_lt_mul_sub_0:
[----:B------:R-:W-:Y:S02]  /*0000*/  IMAD.MOV.U32 R1, RZ, RZ, c[0x0][0x28] ;  /* 0x00000a00ff017624 */ /* 0x000fe400078e00ff */
[----:B------:R-:W0:Y:S01]  /*0010*/  S2R R0, SR_TID.X ;  /* 0x0000000000007919 */ /* 0x000e220000002100 */
[----:B------:R-:W-:Y:S01]  /*0020*/  IMAD.MOV.U32 R9, RZ, RZ, 0x8 ;  /* 0x00000008ff097424 */ /* 0x000fe200078e00ff */
[----:B------:R-:W-:Y:S02]  /*0030*/  ULDC.64 UR6, c[0x0][0x118] ;  /* 0x0000460000067ab9 */ /* 0x000fe40000000a00 */
[----:B------:R-:W1:Y:S01]  /*0040*/  S2R R3, SR_CTAID.X ;  /* 0x0000000000037919 */ /* 0x000e620000002500 */
[----:B0-----:R-:W-:-:S05]  /*0050*/  LOP3.LUT R0, R0, 0x7f, RZ, 0xc0, !PT ;  /* 0x0000007f00007812 */ /* 0x001fca00078ec0ff */
[----:B-1----:R-:W-:Y:S02]  /*0060*/  IMAD R0, R3, 0x80, R0 ;  /* 0x0000008003007824 */ /* 0x002fe400078e0200 */
[----:B------:R-:W-:Y:S02]  /*0070*/  CS2R R2, SRZ ;  /* 0x0000000000027805 */ /* 0x000fe4000001ff00 */
[C---:B------:R-:W-:Y:S01]  /*0080*/  IMAD.WIDE R4, R0.reuse, R9, c[0x0][0x160] ;  /* 0x0000580000047625 */ /* 0x040fe200078e0209 */
[----:B------:R-:W-:-:S13]  /*0090*/  ISETP.GE.AND P4, PT, R0, c[0x0][0x18c], PT ;  /* 0x0000630000007a0c */ /* 0x000fda0003f86270 */
[----:B------:R-:W2:Y:S01]  /*00a0*/  @!P4 LDG.E.64 R2, [R4.64] ;  /* 0x000000060402c981 */ /* 0x000ea2000c1e1b00 */
[----:B------:R-:W-:Y:S01]  /*00b0*/  IMAD.MOV.U32 R6, RZ, RZ, c[0x0][0x17c] ;  /* 0x00005f00ff067624 */ /* 0x000fe200078e00ff */
[----:B------:R-:W-:Y:S02]  /*00c0*/  ULDC UR4, c[0x0][0x184] ;  /* 0x0000610000047ab9 */ /* 0x000fe40000000800 */
[----:B------:R-:W-:Y:S02]  /*00d0*/  USHF.R.S32.HI UR4, URZ, 0x1f, UR4 ;  /* 0x0000001f3f047899 */ /* 0x000fe40008011404 */
[----:B------:R-:W-:Y:S01]  /*00e0*/  SHF.R.S32.HI R7, RZ, 0x1f, R6 ;  /* 0x0000001fff077819 */ /* 0x000fe20000011406 */
[----:B------:R-:W-:Y:S01]  /*00f0*/  ULDC UR5, c[0x0][0x178] ;  /* 0x00005e0000057ab9 */ /* 0x000fe20000000800 */
[----:B------:R-:W-:Y:S01]  /*0100*/  IADD3 R6, R6, c[0x0][0x188], RZ ;  /* 0x0000620006067a10 */ /* 0x000fe20007ffe0ff */
[----:B------:R-:W-:Y:S01]  /*0110*/  USHF.R.S32.HI UR5, URZ, 0x1f, UR5 ;  /* 0x0000001f3f057899 */ /* 0x000fe20008011405 */
[----:B--2---:R-:W-:-:S02]  /*0120*/  ISETP.GE.U32.AND P2, PT, R2, c[0x0][0x17c], PT ;  /* 0x00005f0002007a0c */ /* 0x004fc40003f46070 */
[C---:B------:R-:W-:Y:S02]  /*0130*/  ISETP.GE.U32.AND P0, PT, R2.reuse, c[0x0][0x184], PT ;  /* 0x0000610002007a0c */ /* 0x040fe40003f06070 */
[C---:B------:R-:W-:Y:S01]  /*0140*/  ISETP.GE.AND.EX P2, PT, R3.reuse, R7, PT, P2 ;  /* 0x000000070300720c */ /* 0x040fe20003f46320 */
[----:B------:R-:W-:Y:S01]  /*0150*/  IMAD.MOV.U32 R7, RZ, RZ, c[0x0][0x180] ;  /* 0x00006000ff077624 */ /* 0x000fe200078e00ff */
[C---:B------:R-:W-:Y:S02]  /*0160*/  ISETP.LT.U32.AND P3, PT, R2.reuse, c[0x0][0x178], PT ;  /* 0x00005e0002007a0c */ /* 0x040fe40003f61070 */
[----:B------:R-:W-:Y:S02]  /*0170*/  ISETP.LT.U32.AND P1, PT, R2, c[0x0][0x180], PT ;  /* 0x0000600002007a0c */ /* 0x000fe40003f21070 */
[----:B------:R-:W-:Y:S02]  /*0180*/  SHF.R.S32.HI R5, RZ, 0x1f, R7 ;  /* 0x0000001fff057819 */ /* 0x000fe40000011407 */
[----:B------:R-:W-:-:S02]  /*0190*/  ISETP.GE.AND.EX P0, PT, R3, UR4, PT, P0 ;  /* 0x0000000403007c0c */ /* 0x000fc4000bf06300 */
[C---:B------:R-:W-:Y:S02]  /*01a0*/  ISETP.LT.OR.EX P2, PT, R3.reuse, UR5, P2, P3 ;  /* 0x0000000503007c0c */ /* 0x040fe40009741730 */
[----:B------:R-:W-:Y:S02]  /*01b0*/  IADD3 R6, -R6, c[0x0][0x178], R7 ;  /* 0x00005e0006067a10 */ /* 0x000fe40007ffe107 */
[----:B------:R-:W-:Y:S02]  /*01c0*/  ISETP.LT.OR.EX P0, PT, R3, R5, P0, P1 ;  /* 0x000000050300720c */ /* 0x000fe40000701710 */
[----:B------:R-:W-:Y:S02]  /*01d0*/  SEL R4, RZ, c[0x0][0x178], P2 ;  /* 0x00005e00ff047a07 */ /* 0x000fe40001000000 */
[----:B------:R-:W-:Y:S02]  /*01e0*/  SEL R5, R6, RZ, !P0 ;  /* 0x000000ff06057207 */ /* 0x000fe40004000000 */
[----:B------:R-:W-:-:S02]  /*01f0*/  SHF.R.S32.HI R7, RZ, 0x1f, R4 ;  /* 0x0000001fff077819 */ /* 0x000fc40000011404 */
[----:B------:R-:W-:Y:S02]  /*0200*/  IADD3 R4, P1, P3, R2, -R5, -R4 ;  /* 0x8000000502047210 */ /* 0x000fe40007b3e804 */
[----:B------:R-:W-:Y:S02]  /*0210*/  SHF.R.S32.HI R2, RZ, 0x1f, R5 ;  /* 0x0000001fff027819 */ /* 0x000fe40000011405 */
[----:B------:R-:W-:Y:S02]  /*0220*/  PLOP3.LUT P0, PT, P2, P0, PT, 0x80, 0x0 ;  /* 0x000000000000781c */ /* 0x000fe40001701070 */
[----:B------:R-:W-:Y:S02]  /*0230*/  IADD3.X R2, R3, ~R2, ~R7, P1, P3 ;  /* 0x8000000203027210 */ /* 0x000fe40000fe6c07 */
[----:B------:R-:W-:Y:S02]  /*0240*/  SEL R4, R4, RZ, !P0 ;  /* 0x000000ff04047207 */ /* 0x000fe40004000000 */
[----:B------:R-:W-:Y:S01]  /*0250*/  SEL R5, R2, RZ, !P0 ;  /* 0x000000ff02057207 */ /* 0x000fe20004000000 */
[C---:B------:R-:W-:Y:S01]  /*0260*/  IMAD.WIDE R2, R0.reuse, R9, c[0x0][0x168] ;  /* 0x00005a0000027625 */ /* 0x040fe200078e0209 */
[----:B------:R-:W-:-:S02]  /*0270*/  IADD3 R6, P1, R0, c[0x0][0x170], RZ ;  /* 0x00005c0000067a10 */ /* 0x000fc40007f3e0ff */
[----:B------:R-:W-:Y:S02]  /*0280*/  SEL R9, RZ, 0x1, !P0 ;  /* 0x00000001ff097807 */ /* 0x000fe40004000000 */
[----:B------:R0:W-:Y:S01]  /*0290*/  @!P4 STG.E.64 [R2.64], R4 ;  /* 0x000000040200c986 */ /* 0x0001e2000c101b06 */
[----:B------:R-:W-:Y:S01]  /*02a0*/  LEA.HI.X.SX32 R7, R0, c[0x0][0x174], 0x1, P1 ;  /* 0x00005d0000077a11 */ /* 0x000fe200008f0eff */
[----:B------:R-:W-:Y:S07]  /*02b0*/  @P4 EXIT ;  /* 0x000000000000494d */ /* 0x000fee0003800000 */
[----:B------:R-:W-:Y:S01]  /*02c0*/  STG.E.U8 [R6.64], R9 ;  /* 0x0000000906007986 */ /* 0x000fe2000c101106 */
[----:B------:R-:W-:Y:S05]  /*02d0*/  EXIT ;  /* 0x000000000000794d */ /* 0x000fea0003800000 */
.L_x_0:
[----:B------:R-:W-:-:S00]  /*02e0*/  BRA `(.L_x_0) ;  /* 0xfffffff000007947 */ /* 0x000fc0000383ffff */
[----:B------:R-:W-:-:S00]  /*02f0*/  NOP ;  /* 0x0000000000007918 */ /* 0x000fc00000000000 */
        /* <DEDUP_REMOVED lines=8> */
.L_x_1:
